//
// Generated by NVIDIA NVVM Compiler
//
// Compiler Build ID: CL-36424714
// Cuda compilation tools, release 13.0, V13.0.88
// Based on NVVM 20.0.0
//

.version 9.0
.target sm_100
.address_size 64

	// .globl	_Z3addPiS_S_ii

.visible .entry _Z3addPiS_S_ii(
	.param .u64 .ptr .align 1 _Z3addPiS_S_ii_param_0,
	.param .u64 .ptr .align 1 _Z3addPiS_S_ii_param_1,
	.param .u64 .ptr .align 1 _Z3addPiS_S_ii_param_2,
	.param .u32 _Z3addPiS_S_ii_param_3,
	.param .u32 _Z3addPiS_S_ii_param_4
)
{
	.reg .pred 	%p<3>;
	.reg .b32 	%r<13>;
	.reg .b64 	%rd<12>;

	ld.param.u64 	%rd1, [_Z3addPiS_S_ii_param_0];
	ld.param.u64 	%rd2, [_Z3addPiS_S_ii_param_1];
	ld.param.u64 	%rd3, [_Z3addPiS_S_ii_param_2];
	ld.param.u32 	%r5, [_Z3addPiS_S_ii_param_3];
	ld.param.u32 	%r4, [_Z3addPiS_S_ii_param_4];
	mov.u32 	%r6, %ctaid.x;
	mov.u32 	%r7, %ntid.x;
	mov.u32 	%r8, %tid.x;
	mad.lo.s32 	%r1, %r6, %r7, %r8;
	setp.ge.s32 	%p1, %r1, %r5;
	@%p1 bra 	$L__BB0_4;
	setp.lt.s32 	%p2, %r4, 1;
	mov.b32 	%r12, 0;
	@%p2 bra 	$L__BB0_3;
	cvta.to.global.u64 	%rd4, %rd1;
	mul.wide.s32 	%rd5, %r1, 4;
	add.s64 	%rd6, %rd4, %rd5;
	ld.global.u32 	%r10, [%rd6];
	cvta.to.global.u64 	%rd7, %rd2;
	add.s64 	%rd8, %rd7, %rd5;
	ld.global.u32 	%r11, [%rd8];
	add.s32 	%r12, %r11, %r10;
$L__BB0_3:
	cvta.to.global.u64 	%rd9, %rd3;
	mul.wide.s32 	%rd10, %r1, 4;
	add.s64 	%rd11, %rd9, %rd10;
	st.global.u32 	[%rd11], %r12;
$L__BB0_4:
	ret;

}


// ===== COMPILED SASS (sm_100) =====

	.target	sm_100

	.elftype	@"ET_EXEC"


//--------------------- .note.nv.tkinfo           --------------------------
	.section	.note.nv.tkinfo,"",@"SHT_NOTE"
	.sectionflags	@"SHF_NOTE_NV_TKINFO"
	.tkinfo
        /*0018*/ 	.word	0x00000002
        /*0030*/ 	.string	""
        /*0030*/ 	.string	"ptxas"
        /*0030*/ 	.string	"Cuda compilation tools, release 13.0, V13.0.88"
        /*0030*/ 	.string	"Build cuda_13.0.r13.0/compiler.36424714_0"
        /*0030*/ 	.string	"-arch sm_100 -m 64 "



//--------------------- .note.nv.cuinfo           --------------------------
	.section	.note.nv.cuinfo,"",@"SHT_NOTE"
	.sectionflags	@"SHF_NOTE_NV_CUINFO"
        /*0018*/ 	.short	0x0002
        /*001a*/ 	.short	0x0064
        /*001c*/ 	.short	0x0082
	.zero		2


//--------------------- .nv.info                  --------------------------
	.section	.nv.info,"",@"SHT_CUDA_INFO"
	.align	4


	//----- nvinfo : EIATTR_REGCOUNT
	.align		4
        /*0000*/ 	.byte	0x04, 0x2f
        /*0002*/ 	.short	(.L_1 - .L_0)
	.align		4
.L_0:
        /*0004*/ 	.word	index@(_Z3addPiS_S_ii)
        /*0008*/ 	.word	0x0000000e


	//----- nvinfo : EIATTR_FRAME_SIZE
	.align		4
.L_1:
        /*000c*/ 	.byte	0x04, 0x11
        /*000e*/ 	.short	(.L_3 - .L_2)
	.align		4
.L_2:
        /*0010*/ 	.word	index@(_Z3addPiS_S_ii)
        /*0014*/ 	.word	0x00000000


	//----- nvinfo : EIATTR_MIN_STACK_SIZE
	.align		4
.L_3:
        /*0018*/ 	.byte	0x04, 0x12
        /*001a*/ 	.short	(.L_5 - .L_4)
	.align		4
.L_4:
        /*001c*/ 	.word	index@(_Z3addPiS_S_ii)
        /*0020*/ 	.word	0x00000000
.L_5:


//--------------------- .nv.compat                --------------------------
	.section	.nv.compat,"",@"SHT_CUDA_COMPAT_INFO"
	.align	4
        /*0000*/ 	.byte	0x02, 0x09, 0x00, 0x00, 0x02, 0x02, 0x01, 0x00, 0x02, 0x05, 0x05, 0x00, 0x03, 0x07, 0x01, 0x01
        /*0010*/ 	.byte	0x02, 0x03, 0x00, 0x00, 0x02, 0x06, 0x01, 0x00, 0x04, 0x0b, 0x08, 0x00, 0x09, 0x00, 0x00, 0x00
        /*0020*/ 	.byte	0x00, 0x00, 0x00, 0x00


//--------------------- .nv.info._Z3addPiS_S_ii   --------------------------
	.section	.nv.info._Z3addPiS_S_ii,"",@"SHT_CUDA_INFO"
	.sectionflags	@""
	.align	4


	//----- nvinfo : EIATTR_CUDA_API_VERSION
	.align		4
        /*0000*/ 	.byte	0x04, 0x37
        /*0002*/ 	.short	(.L_7 - .L_6)
.L_6:
        /*0004*/ 	.word	0x00000082


	//----- nvinfo : EIATTR_KPARAM_INFO
	.align		4
.L_7:
        /*0008*/ 	.byte	0x04, 0x17
        /*000a*/ 	.short	(.L_9 - .L_8)
.L_8:
        /*000c*/ 	.word	0x00000000
        /*0010*/ 	.short	0x0004
        /*0012*/ 	.short	0x001c
        /*0014*/ 	.byte	0x00, 0xf0, 0x11, 0x00


	//----- nvinfo : EIATTR_KPARAM_INFO
	.align		4
.L_9:
        /*0018*/ 	.byte	0x04, 0x17
        /*001a*/ 	.short	(.L_11 - .L_10)
.L_10:
        /*001c*/ 	.word	0x00000000
        /*0020*/ 	.short	0x0003
        /*0022*/ 	.short	0x0018
        /*0024*/ 	.byte	0x00, 0xf0, 0x11, 0x00


	//----- nvinfo : EIATTR_KPARAM_INFO
	.align		4
.L_11:
        /*0028*/ 	.byte	0x04, 0x17
        /*002a*/ 	.short	(.L_13 - .L_12)
.L_12:
        /*002c*/ 	.word	0x00000000
        /*0030*/ 	.short	0x0002
        /*0032*/ 	.short	0x0010
        /*0034*/ 	.byte	0x00, 0xf5, 0x21, 0x00


	//----- nvinfo : EIATTR_KPARAM_INFO
	.align		4
.L_13:
        /*0038*/ 	.byte	0x04, 0x17
        /*003a*/ 	.short	(.L_15 - .L_14)
.L_14:
        /*003c*/ 	.word	0x00000000
        /*0040*/ 	.short	0x0001
        /*0042*/ 	.short	0x0008
        /*0044*/ 	.byte	0x00, 0xf5, 0x21, 0x00


	//----- nvinfo : EIATTR_KPARAM_INFO
	.align		4
.L_15:
        /*0048*/ 	.byte	0x04, 0x17
        /*004a*/ 	.short	(.L_17 - .L_16)
.L_16:
        /*004c*/ 	.word	0x00000000
        /*0050*/ 	.short	0x0000
        /*0052*/ 	.short	0x0000
        /*0054*/ 	.byte	0x00, 0xf5, 0x21, 0x00


	//----- nvinfo : EIATTR_SPARSE_MMA_MASK
	.align		4
.L_17:
        /*0058*/ 	.byte	0x03, 0x50
        /*005a*/ 	.short	0x0000


	//----- nvinfo : EIATTR_MAXREG_COUNT
	.align		4
        /*005c*/ 	.byte	0x03, 0x1b
        /*005e*/ 	.short	0x00ff


	//----- nvinfo : EIATTR_MERCURY_ISA_VERSION
	.align		4
        /*0060*/ 	.byte	0x03, 0x5f
        /*0062*/ 	.short	0x0101


	//----- nvinfo : EIATTR_VRC_CTA_INIT_COUNT
	.align		4
        /*0064*/ 	.byte	0x02, 0x4a
	.zero		1
	.zero		1


	//----- nvinfo : EIATTR_EXIT_INSTR_OFFSETS
	.align		4
        /*0068*/ 	.byte	0x04, 0x1c
        /*006a*/ 	.short	(.L_19 - .L_18)


	//   ....[0]....
.L_18:
        /*006c*/ 	.word	0x00000070


	//   ....[1]....
        /*0070*/ 	.word	0x00000170


	//----- nvinfo : EIATTR_CBANK_PARAM_SIZE
	.align		4
.L_19:
        /*0074*/ 	.byte	0x03, 0x19
        /*0076*/ 	.short	0x0020


	//----- nvinfo : EIATTR_PARAM_CBANK
	.align		4
        /*0078*/ 	.byte	0x04, 0x0a
        /*007a*/ 	.short	(.L_21 - .L_20)
	.align		4
.L_20:
        /*007c*/ 	.word	index@(.nv.constant0._Z3addPiS_S_ii)
        /*0080*/ 	.short	0x0380
        /*0082*/ 	.short	0x0020


	//----- nvinfo : EIATTR_SW_WAR
	.align		4
.L_21:
        /*0084*/ 	.byte	0x04, 0x36
        /*0086*/ 	.short	(.L_23 - .L_22)
.L_22:
        /*0088*/ 	.word	0x00000008
.L_23:


//--------------------- .nv.callgraph             --------------------------
	.section	.nv.callgraph,"",@"SHT_CUDA_CALLGRAPH"
	.align	4
	.sectionentsize	8
	.align		4
        /*0000*/ 	.word	0x00000000
	.align		4
        /*0004*/ 	.word	0xffffffff
	.align		4
        /*0008*/ 	.word	0x00000000
	.align		4
        /*000c*/ 	.word	0xfffffffe
	.align		4
        /*0010*/ 	.word	0x00000000
	.align		4
        /*0014*/ 	.word	0xfffffffd
	.align		4
        /*0018*/ 	.word	0x00000000
	.align		4
        /*001c*/ 	.word	0xfffffffc


//--------------------- .text._Z3addPiS_S_ii      --------------------------
	.section	.text._Z3addPiS_S_ii,"ax",@progbits
	.align	128
        .global         _Z3addPiS_S_ii
        .type           _Z3addPiS_S_ii,@function
        .size           _Z3addPiS_S_ii,(.L_x_2 - _Z3addPiS_S_ii)
        .other          _Z3addPiS_S_ii,@"STO_CUDA_ENTRY STV_DEFAULT"
_Z3addPiS_S_ii:
.text._Z3addPiS_S_ii:
[----:B------:R-:W-:Y:S01]  /*0000*/  LDC R1, c[0x0][0x37c] ;  /* 0x0000df00ff017b82 */ /* 0x000fe20000000800 */
[----:B------:R-:W0:Y:S07]  /*0010*/  S2R R0, SR_TID.X ;  /* 0x0000000000007919 */ /* 0x000e2e0000002100 */
[----:B------:R-:W0:Y:S01]  /*0020*/  S2UR UR4, SR_CTAID.X ;  /* 0x00000000000479c3 */ /* 0x000e220000002500 */
[----:B------:R-:W1:Y:S07]  /*0030*/  LDCU UR5, c[0x0][0x398] ;  /* 0x00007300ff0577ac */ /* 0x000e6e0008000800 */
[----:B------:R-:W0:Y:S02]  /*0040*/  LDC R9, c[0x0][0x360] ;  /* 0x0000d800ff097b82 */ /* 0x000e240000000800 */
[----:B0-----:R-:W-:-:S05]  /*0050*/  IMAD R9, R9, UR4, R0 ;  /* 0x0000000409097c24 */ /* 0x001fca000f8e0200 */
[----:B-1----:R-:W-:-:S13]  /*0060*/  ISETP.GE.AND P0, PT, R9, UR5, PT ;  /* 0x0000000509007c0c */ /* 0x002fda000bf06270 */
[----:B------:R-:W-:Y:S05]  /*0070*/  @P0 EXIT ;  /* 0x000000000000094d */ /* 0x000fea0003800000 */
[----:B------:R-:W0:Y:S01]  /*0080*/  LDCU UR6, c[0x0][0x39c] ;  /* 0x00007380ff0677ac */ /* 0x000e220008000800 */
[----:B------:R-:W1:Y:S01]  /*0090*/  LDC.64 R6, c[0x0][0x390] ;  /* 0x0000e400ff067b82 */ /* 0x000e620000000a00 */
[----:B------:R-:W-:Y:S01]  /*00a0*/  HFMA2 R11, -RZ, RZ, 0, 0 ;  /* 0x00000000ff0b7431 */ /* 0x000fe200000001ff */
[----:B------:R-:W2:Y:S01]  /*00b0*/  LDCU.64 UR4, c[0x0][0x358] ;  /* 0x00006b00ff0477ac */ /* 0x000ea20008000a00 */
[----:B0-----:R-:W-:Y:S01]  /*00c0*/  UISETP.GE.AND UP0, UPT, UR6, 0x1, UPT ;  /* 0x000000010600788c */ /* 0x001fe2000bf06270 */
[----:B-1----:R-:W-:-:S08]  /*00d0*/  IMAD.WIDE R6, R9, 0x4, R6 ;  /* 0x0000000409067825 */ /* 0x002fd000078e0206 */
[----:B--2---:R-:W-:Y:S05]  /*00e0*/  BRA.U !UP0, `(.L_x_0) ;  /* 0x00000001081c7547 */ /* 0x004fea000b800000 */
[----:B------:R-:W0:Y:S08]  /*00f0*/  LDC.64 R2, c[0x0][0x380] ;  /* 0x0000e000ff027b82 */ /* 0x000e300000000a00 */
[----:B------:R-:W1:Y:S01]  /*0100*/  LDC.64 R4, c[0x0][0x388] ;  /* 0x0000e200ff047b82 */ /* 0x000e620000000a00 */
[----:B0-----:R-:W-:-:S06]  /*0110*/  IMAD.WIDE R2, R9, 0x4, R2 ;  /* 0x0000000409027825 */ /* 0x001fcc00078e0202 */
[----:B------:R-:W2:Y:S01]  /*0120*/  LDG.E R2, desc[UR4][R2.64] ;  /* 0x0000000402027981 */ /* 0x000ea2000c1e1900 */
[----:B-1----:R-:W-:-:S06]  /*0130*/  IMAD.WIDE R4, R9, 0x4, R4 ;  /* 0x0000000409047825 */ /* 0x002fcc00078e0204 */
[----:B------:R-:W2:Y:S02]  /*0140*/  LDG.E R5, desc[UR4][R4.64] ;  /* 0x0000000404057981 */ /* 0x000ea4000c1e1900 */
[----:B--2---:R-:W-:-:S07]  /*0150*/  IADD3 R11, PT, PT, R2, R5, RZ ;  /* 0x00000005020b7210 */ /* 0x004fce0007ffe0ff */
.L_x_0:
[----:B------:R-:W-:Y:S01]  /*0160*/  STG.E desc[UR4][R6.64], R11 ;  /* 0x0000000b06007986 */ /* 0x000fe2000c101904 */
[----:B------:R-:W-:Y:S05]  /*0170*/  EXIT ;  /* 0x000000000000794d */ /* 0x000fea0003800000 */
.L_x_1:
[----:B------:R-:W-:-:S00]  /*0180*/  BRA `(.L_x_1) ;  /* 0xfffffffc00fc7947 */ /* 0x000fc0000383ffff */
[----:B------:R-:W-:-:S00]  /*0190*/  NOP ;  /* 0x0000000000007918 */ /* 0x000fc00000000000 */
        /* <DEDUP_REMOVED lines=14> */
.L_x_2:


//--------------------- .nv.shared.reserved.0     --------------------------
	.section	.nv.shared.reserved.0,"aw",@nobits
	.weak		__nv_reservedSMEM_offset_0_alias
	.size		__nv_reservedSMEM_offset_0_alias, 0, 64
	.other		__nv_reservedSMEM_offset_0_alias,@"STO_CUDA_RESERVED_SHARED STV_DEFAULT"
__nv_reservedSMEM_offset_0_alias:
	.zero		0
	.zero		64


//--------------------- .nv.constant0._Z3addPiS_S_ii --------------------------
	.section	.nv.constant0._Z3addPiS_S_ii,"a",@progbits
	.sectionflags	@""
	.align	4
.nv.constant0._Z3addPiS_S_ii:
	.zero		928


//--------------------- SYMBOLS --------------------------

	.type		.nv.reservedSmem.offset0,@object
	.size		.nv.reservedSmem.offset0,0x4
